//
// Generated by NVIDIA NVVM Compiler
//
// Compiler Build ID: CL-36424714
// Cuda compilation tools, release 13.0, V13.0.88
// Based on NVVM 20.0.0
//

.version 9.0
.target sm_100
.address_size 64

	// .globl	_Z6selectiiiPKiPKfPf

.visible .entry _Z6selectiiiPKiPKfPf(
	.param .u32 _Z6selectiiiPKiPKfPf_param_0,
	.param .u32 _Z6selectiiiPKiPKfPf_param_1,
	.param .u32 _Z6selectiiiPKiPKfPf_param_2,
	.param .u64 .ptr .align 1 _Z6selectiiiPKiPKfPf_param_3,
	.param .u64 .ptr .align 1 _Z6selectiiiPKiPKfPf_param_4,
	.param .u64 .ptr .align 1 _Z6selectiiiPKiPKfPf_param_5
)
{
	.reg .pred 	%p<2>;
	.reg .b32 	%r<15>;
	.reg .b32 	%f<2>;
	.reg .b64 	%rd<13>;

	ld.param.u32 	%r4, [_Z6selectiiiPKiPKfPf_param_0];
	ld.param.u32 	%r2, [_Z6selectiiiPKiPKfPf_param_1];
	ld.param.u32 	%r3, [_Z6selectiiiPKiPKfPf_param_2];
	ld.param.u64 	%rd1, [_Z6selectiiiPKiPKfPf_param_3];
	ld.param.u64 	%rd2, [_Z6selectiiiPKiPKfPf_param_4];
	ld.param.u64 	%rd3, [_Z6selectiiiPKiPKfPf_param_5];
	mov.u32 	%r5, %ctaid.x;
	mov.u32 	%r6, %ntid.x;
	mov.u32 	%r7, %tid.x;
	mad.lo.s32 	%r1, %r5, %r6, %r7;
	mul.lo.s32 	%r8, %r3, %r4;
	setp.ge.s32 	%p1, %r1, %r8;
	@%p1 bra 	$L__BB0_2;
	cvta.to.global.u64 	%rd4, %rd1;
	cvta.to.global.u64 	%rd5, %rd2;
	cvta.to.global.u64 	%rd6, %rd3;
	div.s32 	%r9, %r1, %r3;
	mul.lo.s32 	%r10, %r9, %r3;
	sub.s32 	%r11, %r1, %r10;
	mul.wide.s32 	%rd7, %r9, 4;
	add.s64 	%rd8, %rd4, %rd7;
	ld.global.u32 	%r12, [%rd8];
	mad.lo.s32 	%r13, %r9, %r2, %r11;
	mad.lo.s32 	%r14, %r12, %r3, %r13;
	mul.wide.s32 	%rd9, %r14, 4;
	add.s64 	%rd10, %rd5, %rd9;
	ld.global.f32 	%f1, [%rd10];
	mul.wide.s32 	%rd11, %r1, 4;
	add.s64 	%rd12, %rd6, %rd11;
	st.global.f32 	[%rd12], %f1;
$L__BB0_2:
	ret;

}


// ===== COMPILED SASS (sm_100) =====

	.target	sm_100

	.elftype	@"ET_EXEC"


//--------------------- .note.nv.tkinfo           --------------------------
	.section	.note.nv.tkinfo,"",@"SHT_NOTE"
	.sectionflags	@"SHF_NOTE_NV_TKINFO"
	.tkinfo
        /*0018*/ 	.word	0x00000002
        /*0030*/ 	.string	""
        /*0030*/ 	.string	"ptxas"
        /*0030*/ 	.string	"Cuda compilation tools, release 13.0, V13.0.88"
        /*0030*/ 	.string	"Build cuda_13.0.r13.0/compiler.36424714_0"
        /*0030*/ 	.string	"-arch sm_100 -m 64 "



//--------------------- .note.nv.cuinfo           --------------------------
	.section	.note.nv.cuinfo,"",@"SHT_NOTE"
	.sectionflags	@"SHF_NOTE_NV_CUINFO"
        /*0018*/ 	.short	0x0002
        /*001a*/ 	.short	0x0064
        /*001c*/ 	.short	0x0082
	.zero		2


//--------------------- .nv.info                  --------------------------
	.section	.nv.info,"",@"SHT_CUDA_INFO"
	.align	4


	//----- nvinfo : EIATTR_REGCOUNT
	.align		4
        /*0000*/ 	.byte	0x04, 0x2f
        /*0002*/ 	.short	(.L_1 - .L_0)
	.align		4
.L_0:
        /*0004*/ 	.word	index@(_Z6selectiiiPKiPKfPf)
        /*0008*/ 	.word	0x0000000c


	//----- nvinfo : EIATTR_FRAME_SIZE
	.align		4
.L_1:
        /*000c*/ 	.byte	0x04, 0x11
        /*000e*/ 	.short	(.L_3 - .L_2)
	.align		4
.L_2:
        /*0010*/ 	.word	index@(_Z6selectiiiPKiPKfPf)
        /*0014*/ 	.word	0x00000000


	//----- nvinfo : EIATTR_MIN_STACK_SIZE
	.align		4
.L_3:
        /*0018*/ 	.byte	0x04, 0x12
        /*001a*/ 	.short	(.L_5 - .L_4)
	.align		4
.L_4:
        /*001c*/ 	.word	index@(_Z6selectiiiPKiPKfPf)
        /*0020*/ 	.word	0x00000000
.L_5:


//--------------------- .nv.compat                --------------------------
	.section	.nv.compat,"",@"SHT_CUDA_COMPAT_INFO"
	.align	4
        /*0000*/ 	.byte	0x02, 0x09, 0x00, 0x00, 0x02, 0x02, 0x01, 0x00, 0x02, 0x05, 0x05, 0x00, 0x03, 0x07, 0x01, 0x01
        /*0010*/ 	.byte	0x02, 0x03, 0x00, 0x00, 0x02, 0x06, 0x01, 0x00, 0x04, 0x0b, 0x08, 0x00, 0x09, 0x00, 0x00, 0x00
        /*0020*/ 	.byte	0x00, 0x00, 0x00, 0x00


//--------------------- .nv.info._Z6selectiiiPKiPKfPf --------------------------
	.section	.nv.info._Z6selectiiiPKiPKfPf,"",@"SHT_CUDA_INFO"
	.sectionflags	@""
	.align	4


	//----- nvinfo : EIATTR_CUDA_API_VERSION
	.align		4
        /*0000*/ 	.byte	0x04, 0x37
        /*0002*/ 	.short	(.L_7 - .L_6)
.L_6:
        /*0004*/ 	.word	0x00000082


	//----- nvinfo : EIATTR_KPARAM_INFO
	.align		4
.L_7:
        /*0008*/ 	.byte	0x04, 0x17
        /*000a*/ 	.short	(.L_9 - .L_8)
.L_8:
        /*000c*/ 	.word	0x00000000
        /*0010*/ 	.short	0x0005
        /*0012*/ 	.short	0x0020
        /*0014*/ 	.byte	0x00, 0xf5, 0x21, 0x00


	//----- nvinfo : EIATTR_KPARAM_INFO
	.align		4
.L_9:
        /*0018*/ 	.byte	0x04, 0x17
        /*001a*/ 	.short	(.L_11 - .L_10)
.L_10:
        /*001c*/ 	.word	0x00000000
        /*0020*/ 	.short	0x0004
        /*0022*/ 	.short	0x0018
        /*0024*/ 	.byte	0x00, 0xf5, 0x21, 0x00


	//----- nvinfo : EIATTR_KPARAM_INFO
	.align		4
.L_11:
        /*0028*/ 	.byte	0x04, 0x17
        /*002a*/ 	.short	(.L_13 - .L_12)
.L_12:
        /*002c*/ 	.word	0x00000000
        /*0030*/ 	.short	0x0003
        /*0032*/ 	.short	0x0010
        /*0034*/ 	.byte	0x00, 0xf5, 0x21, 0x00


	//----- nvinfo : EIATTR_KPARAM_INFO
	.align		4
.L_13:
        /*0038*/ 	.byte	0x04, 0x17
        /*003a*/ 	.short	(.L_15 - .L_14)
.L_14:
        /*003c*/ 	.word	0x00000000
        /*0040*/ 	.short	0x0002
        /*0042*/ 	.short	0x0008
        /*0044*/ 	.byte	0x00, 0xf0, 0x11, 0x00


	//----- nvinfo : EIATTR_KPARAM_INFO
	.align		4
.L_15:
        /*0048*/ 	.byte	0x04, 0x17
        /*004a*/ 	.short	(.L_17 - .L_16)
.L_16:
        /*004c*/ 	.word	0x00000000
        /*0050*/ 	.short	0x0001
        /*0052*/ 	.short	0x0004
        /*0054*/ 	.byte	0x00, 0xf0, 0x11, 0x00


	//----- nvinfo : EIATTR_KPARAM_INFO
	.align		4
.L_17:
        /*0058*/ 	.byte	0x04, 0x17
        /*005a*/ 	.short	(.L_19 - .L_18)
.L_18:
        /*005c*/ 	.word	0x00000000
        /*0060*/ 	.short	0x0000
        /*0062*/ 	.short	0x0000
        /*0064*/ 	.byte	0x00, 0xf0, 0x11, 0x00


	//----- nvinfo : EIATTR_SPARSE_MMA_MASK
	.align		4
.L_19:
        /*0068*/ 	.byte	0x03, 0x50
        /*006a*/ 	.short	0x0000


	//----- nvinfo : EIATTR_MAXREG_COUNT
	.align		4
        /*006c*/ 	.byte	0x03, 0x1b
        /*006e*/ 	.short	0x00ff


	//----- nvinfo : EIATTR_MERCURY_ISA_VERSION
	.align		4
        /*0070*/ 	.byte	0x03, 0x5f
        /*0072*/ 	.short	0x0101


	//----- nvinfo : EIATTR_VRC_CTA_INIT_COUNT
	.align		4
        /*0074*/ 	.byte	0x02, 0x4a
	.zero		1
	.zero		1


	//----- nvinfo : EIATTR_EXIT_INSTR_OFFSETS
	.align		4
        /*0078*/ 	.byte	0x04, 0x1c
        /*007a*/ 	.short	(.L_21 - .L_20)


	//   ....[0]....
.L_20:
        /*007c*/ 	.word	0x00000090


	//   ....[1]....
        /*0080*/ 	.word	0x00000310


	//----- nvinfo : EIATTR_CBANK_PARAM_SIZE
	.align		4
.L_21:
        /*0084*/ 	.byte	0x03, 0x19
        /*0086*/ 	.short	0x0028


	//----- nvinfo : EIATTR_PARAM_CBANK
	.align		4
        /*0088*/ 	.byte	0x04, 0x0a
        /*008a*/ 	.short	(.L_23 - .L_22)
	.align		4
.L_22:
        /*008c*/ 	.word	index@(.nv.constant0._Z6selectiiiPKiPKfPf)
        /*0090*/ 	.short	0x0380
        /*0092*/ 	.short	0x0028


	//----- nvinfo : EIATTR_SW_WAR
	.align		4
.L_23:
        /*0094*/ 	.byte	0x04, 0x36
        /*0096*/ 	.short	(.L_25 - .L_24)
.L_24:
        /*0098*/ 	.word	0x00000008
.L_25:


//--------------------- .nv.callgraph             --------------------------
	.section	.nv.callgraph,"",@"SHT_CUDA_CALLGRAPH"
	.align	4
	.sectionentsize	8
	.align		4
        /*0000*/ 	.word	0x00000000
	.align		4
        /*0004*/ 	.word	0xffffffff
	.align		4
        /*0008*/ 	.word	0x00000000
	.align		4
        /*000c*/ 	.word	0xfffffffe
	.align		4
        /*0010*/ 	.word	0x00000000
	.align		4
        /*0014*/ 	.word	0xfffffffd
	.align		4
        /*0018*/ 	.word	0x00000000
	.align		4
        /*001c*/ 	.word	0xfffffffc


//--------------------- .text._Z6selectiiiPKiPKfPf --------------------------
	.section	.text._Z6selectiiiPKiPKfPf,"ax",@progbits
	.align	128
        .global         _Z6selectiiiPKiPKfPf
        .type           _Z6selectiiiPKiPKfPf,@function
        .size           _Z6selectiiiPKiPKfPf,(.L_x_1 - _Z6selectiiiPKiPKfPf)
        .other          _Z6selectiiiPKiPKfPf,@"STO_CUDA_ENTRY STV_DEFAULT"
_Z6selectiiiPKiPKfPf:
.text._Z6selectiiiPKiPKfPf:
[----:B------:R-:W-:Y:S01]  /*0000*/  LDC R1, c[0x0][0x37c] ;  /* 0x0000df00ff017b82 */ /* 0x000fe20000000800 */
[----:B------:R-:W0:Y:S07]  /*0010*/  S2R R5, SR_TID.X ;  /* 0x0000000000057919 */ /* 0x000e2e0000002100 */
[----:B------:R-:W0:Y:S01]  /*0020*/  S2UR UR4, SR_CTAID.X ;  /* 0x00000000000479c3 */ /* 0x000e220000002500 */
[----:B------:R-:W1:Y:S07]  /*0030*/  LDCU UR5, c[0x0][0x380] ;  /* 0x00007000ff0577ac */ /* 0x000e6e0008000800 */
[----:B------:R-:W0:Y:S08]  /*0040*/  LDC R0, c[0x0][0x360] ;  /* 0x0000d800ff007b82 */ /* 0x000e300000000800 */
[----:B------:R-:W1:Y:S01]  /*0050*/  LDC R3, c[0x0][0x388] ;  /* 0x0000e200ff037b82 */ /* 0x000e620000000800 */
[----:B0-----:R-:W-:-:S02]  /*0060*/  IMAD R0, R0, UR4, R5 ;  /* 0x0000000400007c24 */ /* 0x001fc4000f8e0205 */
[----:B-1----:R-:W-:-:S05]  /*0070*/  IMAD R5, R3, UR5, RZ ;  /* 0x0000000503057c24 */ /* 0x002fca000f8e02ff */
[----:B------:R-:W-:-:S13]  /*0080*/  ISETP.GE.AND P0, PT, R0, R5, PT ;  /* 0x000000050000720c */ /* 0x000fda0003f06270 */
[----:B------:R-:W-:Y:S05]  /*0090*/  @P0 EXIT ;  /* 0x000000000000094d */ /* 0x000fea0003800000 */
[----:B------:R-:W-:Y:S01]  /*00a0*/  IABS R7, R3 ;  /* 0x0000000300077213 */ /* 0x000fe20000000000 */
[----:B------:R-:W0:Y:S01]  /*00b0*/  LDCU.64 UR4, c[0x0][0x358] ;  /* 0x00006b00ff0477ac */ /* 0x000e220008000a00 */
[----:B------:R-:W-:Y:S02]  /*00c0*/  IABS R8, R0 ;  /* 0x0000000000087213 */ /* 0x000fe40000000000 */
[----:B------:R-:W1:Y:S01]  /*00d0*/  I2F.RP R2, R7 ;  /* 0x0000000700027306 */ /* 0x000e620000209400 */
[----:B------:R-:W2:Y:S07]  /*00e0*/  LDCU UR6, c[0x0][0x384] ;  /* 0x00007080ff0677ac */ /* 0x000eae0008000800 */
[----:B-1----:R-:W1:Y:S02]  /*00f0*/  MUFU.RCP R2, R2 ;  /* 0x0000000200027308 */ /* 0x002e640000001000 */
[----:B-1----:R-:W-:-:S06]  /*0100*/  IADD3 R4, PT, PT, R2, 0xffffffe, RZ ;  /* 0x0ffffffe02047810 */ /* 0x002fcc0007ffe0ff */
[----:B------:R1:W3:Y:S02]  /*0110*/  F2I.FTZ.U32.TRUNC.NTZ R5, R4 ;  /* 0x0000000400057305 */ /* 0x0002e4000021f000 */
[----:B-1----:R-:W-:Y:S01]  /*0120*/  IMAD.MOV.U32 R4, RZ, RZ, RZ ;  /* 0x000000ffff047224 */ /* 0x002fe200078e00ff */
[----:B---3--:R-:W-:-:S05]  /*0130*/  IADD3 R6, PT, PT, RZ, -R5, RZ ;  /* 0x80000005ff067210 */ /* 0x008fca0007ffe0ff */
[----:B------:R-:W-:-:S04]  /*0140*/  IMAD R9, R6, R7, RZ ;  /* 0x0000000706097224 */ /* 0x000fc800078e02ff */
[----:B------:R-:W-:-:S06]  /*0150*/  IMAD.HI.U32 R5, R5, R9, R4 ;  /* 0x0000000905057227 */ /* 0x000fcc00078e0004 */
[----:B------:R-:W-:Y:S02]  /*0160*/  IMAD.HI.U32 R6, R5, R8, RZ ;  /* 0x0000000805067227 */ /* 0x000fe400078e00ff */
[----:B------:R-:W1:Y:S03]  /*0170*/  LDC.64 R4, c[0x0][0x390] ;  /* 0x0000e400ff047b82 */ /* 0x000e660000000a00 */
[----:B------:R-:W-:-:S05]  /*0180*/  IADD3 R2, PT, PT, -R6, RZ, RZ ;  /* 0x000000ff06027210 */ /* 0x000fca0007ffe1ff */
[----:B------:R-:W-:-:S05]  /*0190*/  IMAD R2, R7, R2, R8 ;  /* 0x0000000207027224 */ /* 0x000fca00078e0208 */
[----:B------:R-:W-:-:S13]  /*01a0*/  ISETP.GT.U32.AND P2, PT, R7, R2, PT ;  /* 0x000000020700720c */ /* 0x000fda0003f44070 */
[----:B------:R-:W-:Y:S01]  /*01b0*/  @!P2 IMAD.IADD R2, R2, 0x1, -R7 ;  /* 0x000000010202a824 */ /* 0x000fe200078e0a07 */
[----:B------:R-:W-:Y:S02]  /*01c0*/  @!P2 IADD3 R6, PT, PT, R6, 0x1, RZ ;  /* 0x000000010606a810 */ /* 0x000fe40007ffe0ff */
[----:B------:R-:W-:Y:S02]  /*01d0*/  ISETP.NE.AND P2, PT, R3, RZ, PT ;  /* 0x000000ff0300720c */ /* 0x000fe40003f45270 */
[----:B------:R-:W-:Y:S02]  /*01e0*/  ISETP.GE.U32.AND P0, PT, R2, R7, PT ;  /* 0x000000070200720c */ /* 0x000fe40003f06070 */
[----:B------:R-:W-:-:S04]  /*01f0*/  LOP3.LUT R2, R0, R3, RZ, 0x3c, !PT ;  /* 0x0000000300027212 */ /* 0x000fc800078e3cff */
[----:B------:R-:W-:-:S07]  /*0200*/  ISETP.GE.AND P1, PT, R2, RZ, PT ;  /* 0x000000ff0200720c */ /* 0x000fce0003f26270 */
[----:B------:R-:W-:-:S05]  /*0210*/  @P0 IADD3 R6, PT, PT, R6, 0x1, RZ ;  /* 0x0000000106060810 */ /* 0x000fca0007ffe0ff */
[----:B------:R-:W-:Y:S02]  /*0220*/  IMAD.MOV.U32 R9, RZ, RZ, R6 ;  /* 0x000000ffff097224 */ /* 0x000fe400078e0006 */
[----:B------:R-:W3:Y:S03]  /*0230*/  LDC.64 R6, c[0x0][0x398] ;  /* 0x0000e600ff067b82 */ /* 0x000ee60000000a00 */
[----:B------:R-:W-:Y:S02]  /*0240*/  @!P1 IADD3 R9, PT, PT, -R9, RZ, RZ ;  /* 0x000000ff09099210 */ /* 0x000fe40007ffe1ff */
[----:B------:R-:W-:-:S05]  /*0250*/  @!P2 LOP3.LUT R9, RZ, R3, RZ, 0x33, !PT ;  /* 0x00000003ff09a212 */ /* 0x000fca00078e33ff */
[----:B-1----:R-:W-:-:S06]  /*0260*/  IMAD.WIDE R4, R9, 0x4, R4 ;  /* 0x0000000409047825 */ /* 0x002fcc00078e0204 */
[----:B0-----:R-:W4:Y:S01]  /*0270*/  LDG.E R4, desc[UR4][R4.64] ;  /* 0x0000000404047981 */ /* 0x001f22000c1e1900 */
[----:B------:R-:W-:-:S05]  /*0280*/  IADD3 R2, PT, PT, -R9, RZ, RZ ;  /* 0x000000ff09027210 */ /* 0x000fca0007ffe1ff */
[----:B------:R-:W-:-:S04]  /*0290*/  IMAD R2, R3, R2, R0 ;  /* 0x0000000203027224 */ /* 0x000fc800078e0200 */
[----:B--2---:R-:W-:-:S04]  /*02a0*/  IMAD R2, R9, UR6, R2 ;  /* 0x0000000609027c24 */ /* 0x004fc8000f8e0202 */
[----:B----4-:R-:W-:-:S04]  /*02b0*/  IMAD R3, R4, R3, R2 ;  /* 0x0000000304037224 */ /* 0x010fc800078e0202 */
[----:B---3--:R-:W-:Y:S02]  /*02c0*/  IMAD.WIDE R2, R3, 0x4, R6 ;  /* 0x0000000403027825 */ /* 0x008fe400078e0206 */
[----:B------:R-:W0:Y:S04]  /*02d0*/  LDC.64 R6, c[0x0][0x3a0] ;  /* 0x0000e800ff067b82 */ /* 0x000e280000000a00 */
[----:B------:R-:W2:Y:S01]  /*02e0*/  LDG.E R3, desc[UR4][R2.64] ;  /* 0x0000000402037981 */ /* 0x000ea2000c1e1900 */
[----:B0-----:R-:W-:-:S05]  /*02f0*/  IMAD.WIDE R6, R0, 0x4, R6 ;  /* 0x0000000400067825 */ /* 0x001fca00078e0206 */
[----:B--2---:R-:W-:Y:S01]  /*0300*/  STG.E desc[UR4][R6.64], R3 ;  /* 0x0000000306007986 */ /* 0x004fe2000c101904 */
[----:B------:R-:W-:Y:S05]  /*0310*/  EXIT ;  /* 0x000000000000794d */ /* 0x000fea0003800000 */
.L_x_0:
[----:B------:R-:W-:-:S00]  /*0320*/  BRA `(.L_x_0) ;  /* 0xfffffffc00fc7947 */ /* 0x000fc0000383ffff */
[----:B------:R-:W-:-:S00]  /*0330*/  NOP ;  /* 0x0000000000007918 */ /* 0x000fc00000000000 */
        /* <DEDUP_REMOVED lines=12> */
.L_x_1:


//--------------------- .nv.shared.reserved.0     --------------------------
	.section	.nv.shared.reserved.0,"aw",@nobits
	.weak		__nv_reservedSMEM_offset_0_alias
	.size		__nv_reservedSMEM_offset_0_alias, 0, 64
	.other		__nv_reservedSMEM_offset_0_alias,@"STO_CUDA_RESERVED_SHARED STV_DEFAULT"
__nv_reservedSMEM_offset_0_alias:
	.zero		0
	.zero		64


//--------------------- .nv.constant0._Z6selectiiiPKiPKfPf --------------------------
	.section	.nv.constant0._Z6selectiiiPKiPKfPf,"a",@progbits
	.sectionflags	@""
	.align	4
.nv.constant0._Z6selectiiiPKiPKfPf:
	.zero		936


//--------------------- SYMBOLS --------------------------

	.type		.nv.reservedSmem.offset0,@object
	.size		.nv.reservedSmem.offset0,0x4
